//
// Generated by NVIDIA NVVM Compiler
//
// Compiler Build ID: CL-36424714
// Cuda compilation tools, release 13.0, V13.0.88
// Based on NVVM 20.0.0
//

.version 9.0
.target sm_100
.address_size 64

	// .globl	_Z10add_kernelI6float4EvPT_PKS1_S4_mm

.visible .entry _Z10add_kernelI6float4EvPT_PKS1_S4_mm(
	.param .u64 .ptr .align 1 _Z10add_kernelI6float4EvPT_PKS1_S4_mm_param_0,
	.param .u64 .ptr .align 1 _Z10add_kernelI6float4EvPT_PKS1_S4_mm_param_1,
	.param .u64 .ptr .align 1 _Z10add_kernelI6float4EvPT_PKS1_S4_mm_param_2,
	.param .u64 _Z10add_kernelI6float4EvPT_PKS1_S4_mm_param_3,
	.param .u64 _Z10add_kernelI6float4EvPT_PKS1_S4_mm_param_4
)
{
	.reg .pred 	%p<3>;
	.reg .b32 	%r<7>;
	.reg .b32 	%f<13>;
	.reg .b64 	%rd<17>;

	ld.param.u64 	%rd7, [_Z10add_kernelI6float4EvPT_PKS1_S4_mm_param_0];
	ld.param.u64 	%rd8, [_Z10add_kernelI6float4EvPT_PKS1_S4_mm_param_1];
	ld.param.u64 	%rd9, [_Z10add_kernelI6float4EvPT_PKS1_S4_mm_param_2];
	ld.param.u64 	%rd10, [_Z10add_kernelI6float4EvPT_PKS1_S4_mm_param_3];
	ld.param.u64 	%rd11, [_Z10add_kernelI6float4EvPT_PKS1_S4_mm_param_4];
	mov.u32 	%r1, %ctaid.x;
	mov.u32 	%r2, %ntid.x;
	mov.u32 	%r3, %tid.x;
	mad.lo.s32 	%r4, %r1, %r2, %r3;
	cvt.u32.u64 	%r5, %rd11;
	add.s32 	%r6, %r4, %r5;
	cvt.s64.s32 	%rd16, %r6;
	setp.le.u64 	%p1, %rd10, %rd16;
	@%p1 bra 	$L__BB0_3;
	cvta.to.global.u64 	%rd2, %rd8;
	cvta.to.global.u64 	%rd3, %rd9;
	cvta.to.global.u64 	%rd4, %rd7;
$L__BB0_2:
	shl.b64 	%rd12, %rd16, 4;
	add.s64 	%rd13, %rd2, %rd12;
	add.s64 	%rd14, %rd3, %rd12;
	ld.global.v4.f32 	{%f1, %f2, %f3, %f4}, [%rd13];
	ld.global.v4.f32 	{%f5, %f6, %f7, %f8}, [%rd14];
	add.f32 	%f9, %f1, %f5;
	add.f32 	%f10, %f2, %f6;
	add.f32 	%f11, %f3, %f7;
	add.f32 	%f12, %f4, %f8;
	add.s64 	%rd15, %rd4, %rd12;
	st.global.v4.f32 	[%rd15], {%f9, %f10, %f11, %f12};
	add.s64 	%rd16, %rd16, %rd11;
	setp.lt.u64 	%p2, %rd16, %rd10;
	@%p2 bra 	$L__BB0_2;
$L__BB0_3:
	ret;

}


// ===== COMPILED SASS (sm_100) =====

	.target	sm_100

	.elftype	@"ET_EXEC"


//--------------------- .note.nv.tkinfo           --------------------------
	.section	.note.nv.tkinfo,"",@"SHT_NOTE"
	.sectionflags	@"SHF_NOTE_NV_TKINFO"
	.tkinfo
        /*0018*/ 	.word	0x00000002
        /*0030*/ 	.string	""
        /*0030*/ 	.string	"ptxas"
        /*0030*/ 	.string	"Cuda compilation tools, release 13.0, V13.0.88"
        /*0030*/ 	.string	"Build cuda_13.0.r13.0/compiler.36424714_0"
        /*0030*/ 	.string	"-arch sm_100 -m 64 "



//--------------------- .note.nv.cuinfo           --------------------------
	.section	.note.nv.cuinfo,"",@"SHT_NOTE"
	.sectionflags	@"SHF_NOTE_NV_CUINFO"
        /*0018*/ 	.short	0x0002
        /*001a*/ 	.short	0x0064
        /*001c*/ 	.short	0x0082
	.zero		2


//--------------------- .nv.info                  --------------------------
	.section	.nv.info,"",@"SHT_CUDA_INFO"
	.align	4


	//----- nvinfo : EIATTR_REGCOUNT
	.align		4
        /*0000*/ 	.byte	0x04, 0x2f
        /*0002*/ 	.short	(.L_1 - .L_0)
	.align		4
.L_0:
        /*0004*/ 	.word	index@(_Z10add_kernelI6float4EvPT_PKS1_S4_mm)
        /*0008*/ 	.word	0x00000016


	//----- nvinfo : EIATTR_FRAME_SIZE
	.align		4
.L_1:
        /*000c*/ 	.byte	0x04, 0x11
        /*000e*/ 	.short	(.L_3 - .L_2)
	.align		4
.L_2:
        /*0010*/ 	.word	index@(_Z10add_kernelI6float4EvPT_PKS1_S4_mm)
        /*0014*/ 	.word	0x00000000


	//----- nvinfo : EIATTR_MIN_STACK_SIZE
	.align		4
.L_3:
        /*0018*/ 	.byte	0x04, 0x12
        /*001a*/ 	.short	(.L_5 - .L_4)
	.align		4
.L_4:
        /*001c*/ 	.word	index@(_Z10add_kernelI6float4EvPT_PKS1_S4_mm)
        /*0020*/ 	.word	0x00000000
.L_5:


//--------------------- .nv.compat                --------------------------
	.section	.nv.compat,"",@"SHT_CUDA_COMPAT_INFO"
	.align	4
        /*0000*/ 	.byte	0x02, 0x09, 0x00, 0x00, 0x02, 0x02, 0x01, 0x00, 0x02, 0x05, 0x05, 0x00, 0x03, 0x07, 0x01, 0x01
        /*0010*/ 	.byte	0x02, 0x03, 0x00, 0x00, 0x02, 0x06, 0x01, 0x00, 0x04, 0x0b, 0x08, 0x00, 0x09, 0x00, 0x00, 0x00
        /*0020*/ 	.byte	0x00, 0x00, 0x00, 0x00


//--------------------- .nv.info._Z10add_kernelI6float4EvPT_PKS1_S4_mm --------------------------
	.section	.nv.info._Z10add_kernelI6float4EvPT_PKS1_S4_mm,"",@"SHT_CUDA_INFO"
	.sectionflags	@""
	.align	4


	//----- nvinfo : EIATTR_CUDA_API_VERSION
	.align		4
        /*0000*/ 	.byte	0x04, 0x37
        /*0002*/ 	.short	(.L_7 - .L_6)
.L_6:
        /*0004*/ 	.word	0x00000082


	//----- nvinfo : EIATTR_KPARAM_INFO
	.align		4
.L_7:
        /*0008*/ 	.byte	0x04, 0x17
        /*000a*/ 	.short	(.L_9 - .L_8)
.L_8:
        /*000c*/ 	.word	0x00000000
        /*0010*/ 	.short	0x0004
        /*0012*/ 	.short	0x0020
        /*0014*/ 	.byte	0x00, 0xf0, 0x21, 0x00


	//----- nvinfo : EIATTR_KPARAM_INFO
	.align		4
.L_9:
        /*0018*/ 	.byte	0x04, 0x17
        /*001a*/ 	.short	(.L_11 - .L_10)
.L_10:
        /*001c*/ 	.word	0x00000000
        /*0020*/ 	.short	0x0003
        /*0022*/ 	.short	0x0018
        /*0024*/ 	.byte	0x00, 0xf0, 0x21, 0x00


	//----- nvinfo : EIATTR_KPARAM_INFO
	.align		4
.L_11:
        /*0028*/ 	.byte	0x04, 0x17
        /*002a*/ 	.short	(.L_13 - .L_12)
.L_12:
        /*002c*/ 	.word	0x00000000
        /*0030*/ 	.short	0x0002
        /*0032*/ 	.short	0x0010
        /*0034*/ 	.byte	0x00, 0xf5, 0x21, 0x00


	//----- nvinfo : EIATTR_KPARAM_INFO
	.align		4
.L_13:
        /*0038*/ 	.byte	0x04, 0x17
        /*003a*/ 	.short	(.L_15 - .L_14)
.L_14:
        /*003c*/ 	.word	0x00000000
        /*0040*/ 	.short	0x0001
        /*0042*/ 	.short	0x0008
        /*0044*/ 	.byte	0x00, 0xf5, 0x21, 0x00


	//----- nvinfo : EIATTR_KPARAM_INFO
	.align		4
.L_15:
        /*0048*/ 	.byte	0x04, 0x17
        /*004a*/ 	.short	(.L_17 - .L_16)
.L_16:
        /*004c*/ 	.word	0x00000000
        /*0050*/ 	.short	0x0000
        /*0052*/ 	.short	0x0000
        /*0054*/ 	.byte	0x00, 0xf5, 0x21, 0x00


	//----- nvinfo : EIATTR_SPARSE_MMA_MASK
	.align		4
.L_17:
        /*0058*/ 	.byte	0x03, 0x50
        /*005a*/ 	.short	0x0000


	//----- nvinfo : EIATTR_MAXREG_COUNT
	.align		4
        /*005c*/ 	.byte	0x03, 0x1b
        /*005e*/ 	.short	0x00ff


	//----- nvinfo : EIATTR_MERCURY_ISA_VERSION
	.align		4
        /*0060*/ 	.byte	0x03, 0x5f
        /*0062*/ 	.short	0x0101


	//----- nvinfo : EIATTR_VRC_CTA_INIT_COUNT
	.align		4
        /*0064*/ 	.byte	0x02, 0x4a
	.zero		1
	.zero		1


	//----- nvinfo : EIATTR_EXIT_INSTR_OFFSETS
	.align		4
        /*0068*/ 	.byte	0x04, 0x1c
        /*006a*/ 	.short	(.L_19 - .L_18)


	//   ....[0]....
.L_18:
        /*006c*/ 	.word	0x000000e0


	//   ....[1]....
        /*0070*/ 	.word	0x00000290


	//----- nvinfo : EIATTR_CRS_STACK_SIZE
	.align		4
.L_19:
        /*0074*/ 	.byte	0x04, 0x1e
        /*0076*/ 	.short	(.L_21 - .L_20)
.L_20:
        /*0078*/ 	.word	0x00000000


	//----- nvinfo : EIATTR_CBANK_PARAM_SIZE
	.align		4
.L_21:
        /*007c*/ 	.byte	0x03, 0x19
        /*007e*/ 	.short	0x0028


	//----- nvinfo : EIATTR_PARAM_CBANK
	.align		4
        /*0080*/ 	.byte	0x04, 0x0a
        /*0082*/ 	.short	(.L_23 - .L_22)
	.align		4
.L_22:
        /*0084*/ 	.word	index@(.nv.constant0._Z10add_kernelI6float4EvPT_PKS1_S4_mm)
        /*0088*/ 	.short	0x0380
        /*008a*/ 	.short	0x0028


	//----- nvinfo : EIATTR_SW_WAR
	.align		4
.L_23:
        /*008c*/ 	.byte	0x04, 0x36
        /*008e*/ 	.short	(.L_25 - .L_24)
.L_24:
        /*0090*/ 	.word	0x00000008
.L_25:


//--------------------- .nv.callgraph             --------------------------
	.section	.nv.callgraph,"",@"SHT_CUDA_CALLGRAPH"
	.align	4
	.sectionentsize	8
	.align		4
        /*0000*/ 	.word	0x00000000
	.align		4
        /*0004*/ 	.word	0xffffffff
	.align		4
        /*0008*/ 	.word	0x00000000
	.align		4
        /*000c*/ 	.word	0xfffffffe
	.align		4
        /*0010*/ 	.word	0x00000000
	.align		4
        /*0014*/ 	.word	0xfffffffd
	.align		4
        /*0018*/ 	.word	0x00000000
	.align		4
        /*001c*/ 	.word	0xfffffffc


//--------------------- .text._Z10add_kernelI6float4EvPT_PKS1_S4_mm --------------------------
	.section	.text._Z10add_kernelI6float4EvPT_PKS1_S4_mm,"ax",@progbits
	.align	128
        .global         _Z10add_kernelI6float4EvPT_PKS1_S4_mm
        .type           _Z10add_kernelI6float4EvPT_PKS1_S4_mm,@function
        .size           _Z10add_kernelI6float4EvPT_PKS1_S4_mm,(.L_x_2 - _Z10add_kernelI6float4EvPT_PKS1_S4_mm)
        .other          _Z10add_kernelI6float4EvPT_PKS1_S4_mm,@"STO_CUDA_ENTRY STV_DEFAULT"
_Z10add_kernelI6float4EvPT_PKS1_S4_mm:
.text._Z10add_kernelI6float4EvPT_PKS1_S4_mm:
[----:B------:R-:W-:Y:S01]  /*0000*/  LDC R1, c[0x0][0x37c] ;  /* 0x0000df00ff017b82 */ /* 0x000fe20000000800 */
[----:B------:R-:W0:Y:S07]  /*0010*/  S2R R3, SR_TID.X ;  /* 0x0000000000037919 */ /* 0x000e2e0000002100 */
[----:B------:R-:W0:Y:S01]  /*0020*/  S2UR UR4, SR_CTAID.X ;  /* 0x00000000000479c3 */ /* 0x000e220000002500 */
[----:B------:R-:W1:Y:S01]  /*0030*/  LDCU UR5, c[0x0][0x3a0] ;  /* 0x00007400ff0577ac */ /* 0x000e620008000800 */
[----:B------:R-:W2:Y:S06]  /*0040*/  LDCU.64 UR6, c[0x0][0x398] ;  /* 0x00007300ff0677ac */ /* 0x000eac0008000a00 */
[----:B------:R-:W0:Y:S01]  /*0050*/  LDC R0, c[0x0][0x360] ;  /* 0x0000d800ff007b82 */ /* 0x000e220000000800 */
[----:B------:R-:W3:Y:S01]  /*0060*/  LDCU.64 UR8, c[0x0][0x390] ;  /* 0x00007200ff0877ac */ /* 0x000ee20008000a00 */
[----:B------:R-:W4:Y:S01]  /*0070*/  LDCU.128 UR12, c[0x0][0x380] ;  /* 0x00007000ff0c77ac */ /* 0x000f220008000c00 */
[----:B0-----:R-:W-:Y:S01]  /*0080*/  IMAD R0, R0, UR4, R3 ;  /* 0x0000000400007c24 */ /* 0x001fe2000f8e0203 */
[----:B------:R-:W0:Y:S03]  /*0090*/  LDCU UR4, c[0x0][0x3a4] ;  /* 0x00007480ff0477ac */ /* 0x000e260008000800 */
[----:B-1----:R-:W-:-:S05]  /*00a0*/  VIADD R0, R0, UR5 ;  /* 0x0000000500007c36 */ /* 0x002fca0008000000 */
[----:B--2---:R-:W-:Y:S02]  /*00b0*/  ISETP.GE.U32.AND P0, PT, R0, UR6, PT ;  /* 0x0000000600007c0c */ /* 0x004fe4000bf06070 */
[----:B------:R-:W-:-:S04]  /*00c0*/  SHF.R.S32.HI R2, RZ, 0x1f, R0 ;  /* 0x0000001fff027819 */ /* 0x000fc80000011400 */
[----:B------:R-:W-:-:S13]  /*00d0*/  ISETP.GE.U32.AND.EX P0, PT, R2, UR7, PT, P0 ;  /* 0x0000000702007c0c */ /* 0x000fda000bf06100 */
[----:B0--34-:R-:W-:Y:S05]  /*00e0*/  @P0 EXIT ;  /* 0x000000000000094d */ /* 0x019fea0003800000 */
[----:B------:R-:W0:Y:S01]  /*00f0*/  LDC.64 R16, c[0x0][0x358] ;  /* 0x0000d600ff107b82 */ /* 0x000e220000000a00 */
[----:B------:R-:W-:-:S07]  /*0100*/  IMAD.MOV.U32 R19, RZ, RZ, R2 ;  /* 0x000000ffff137224 */ /* 0x000fce00078e0002 */
.L_x_0:
[----:B-1----:R-:W-:Y:S01]  /*0110*/  IMAD.SHL.U32 R2, R0, 0x10, RZ ;  /* 0x0000001000027824 */ /* 0x002fe200078e00ff */
[C---:B0-----:R-:W-:Y:S02]  /*0120*/  R2UR UR10, R16.reuse ;  /* 0x00000000100a72ca */ /* 0x041fe400000e0000 */
[C---:B------:R-:W-:Y:S02]  /*0130*/  R2UR UR11, R17.reuse ;  /* 0x00000000110b72ca */ /* 0x040fe400000e0000 */
[----:B------:R-:W-:Y:S02]  /*0140*/  R2UR UR16, R16 ;  /* 0x00000000101072ca */ /* 0x000fe400000e0000 */
[----:B------:R-:W-:Y:S02]  /*0150*/  R2UR UR17, R17 ;  /* 0x00000000111172ca */ /* 0x000fe400000e0000 */
[----:B------:R-:W-:Y:S02]  /*0160*/  SHF.L.U64.HI R3, R0, 0x4, R19 ;  /* 0x0000000400037819 */ /* 0x000fe40000010213 */
[----:B------:R-:W-:-:S02]  /*0170*/  IADD3 R4, P0, PT, R2, UR14, RZ ;  /* 0x0000000e02047c10 */ /* 0x000fc4000ff1e0ff */
[----:B------:R-:W-:Y:S02]  /*0180*/  IADD3 R8, P1, PT, R2, UR8, RZ ;  /* 0x0000000802087c10 */ /* 0x000fe4000ff3e0ff */
[C---:B------:R-:W-:Y:S02]  /*0190*/  IADD3.X R5, PT, PT, R3.reuse, UR15, RZ, P0, !PT ;  /* 0x0000000f03057c10 */ /* 0x040fe400087fe4ff */
[----:B------:R-:W-:-:S04]  /*01a0*/  IADD3.X R9, PT, PT, R3, UR9, RZ, P1, !PT ;  /* 0x0000000903097c10 */ /* 0x000fc80008ffe4ff */
[----:B------:R-:W2:Y:S04]  /*01b0*/  LDG.E.128 R4, desc[UR10][R4.64] ;  /* 0x0000000a04047981 */ /* 0x000ea8000c1e1d00 */
[----:B------:R-:W2:Y:S01]  /*01c0*/  LDG.E.128 R8, desc[UR16][R8.64] ;  /* 0x0000001008087981 */ /* 0x000ea2000c1e1d00 */
[----:B------:R-:W-:-:S04]  /*01d0*/  IADD3 R2, P0, PT, R2, UR12, RZ ;  /* 0x0000000c02027c10 */ /* 0x000fc8000ff1e0ff */
[----:B------:R-:W-:Y:S02]  /*01e0*/  IADD3.X R3, PT, PT, R3, UR13, RZ, P0, !PT ;  /* 0x0000000d03037c10 */ /* 0x000fe400087fe4ff */
[----:B------:R-:W-:-:S04]  /*01f0*/  IADD3 R0, P0, PT, R0, UR5, RZ ;  /* 0x0000000500007c10 */ /* 0x000fc8000ff1e0ff */
[----:B------:R-:W-:Y:S02]  /*0200*/  IADD3.X R19, PT, PT, R19, UR4, RZ, P0, !PT ;  /* 0x0000000413137c10 */ /* 0x000fe400087fe4ff */
[----:B------:R-:W-:-:S04]  /*0210*/  ISETP.GE.U32.AND P0, PT, R0, UR6, PT ;  /* 0x0000000600007c0c */ /* 0x000fc8000bf06070 */
[----:B------:R-:W-:Y:S01]  /*0220*/  ISETP.GE.U32.AND.EX P0, PT, R19, UR7, PT, P0 ;  /* 0x0000000713007c0c */ /* 0x000fe2000bf06100 */
[----:B--2---:R-:W-:Y:S01]  /*0230*/  FADD R12, R4, R8 ;  /* 0x00000008040c7221 */ /* 0x004fe20000000000 */
[----:B------:R-:W-:Y:S01]  /*0240*/  FADD R13, R5, R9 ;  /* 0x00000009050d7221 */ /* 0x000fe20000000000 */
[----:B------:R-:W-:Y:S01]  /*0250*/  FADD R14, R6, R10 ;  /* 0x0000000a060e7221 */ /* 0x000fe20000000000 */
[----:B------:R-:W-:-:S05]  /*0260*/  FADD R15, R7, R11 ;  /* 0x0000000b070f7221 */ /* 0x000fca0000000000 */
[----:B------:R1:W-:Y:S04]  /*0270*/  STG.E.128 desc[UR10][R2.64], R12 ;  /* 0x0000000c02007986 */ /* 0x0003e8000c101d0a */
[----:B------:R-:W-:Y:S05]  /*0280*/  @!P0 BRA `(.L_x_0) ;  /* 0xfffffffc00a08947 */ /* 0x000fea000383ffff */
[----:B------:R-:W-:Y:S05]  /*0290*/  EXIT ;  /* 0x000000000000794d */ /* 0x000fea0003800000 */
.L_x_1:
[----:B------:R-:W-:-:S00]  /*02a0*/  BRA `(.L_x_1) ;  /* 0xfffffffc00fc7947 */ /* 0x000fc0000383ffff */
[----:B------:R-:W-:-:S00]  /*02b0*/  NOP ;  /* 0x0000000000007918 */ /* 0x000fc00000000000 */
        /* <DEDUP_REMOVED lines=12> */
.L_x_2:


//--------------------- .nv.shared.reserved.0     --------------------------
	.section	.nv.shared.reserved.0,"aw",@nobits
	.weak		__nv_reservedSMEM_offset_0_alias
	.size		__nv_reservedSMEM_offset_0_alias, 0, 64
	.other		__nv_reservedSMEM_offset_0_alias,@"STO_CUDA_RESERVED_SHARED STV_DEFAULT"
__nv_reservedSMEM_offset_0_alias:
	.zero		0
	.zero		64


//--------------------- .nv.constant0._Z10add_kernelI6float4EvPT_PKS1_S4_mm --------------------------
	.section	.nv.constant0._Z10add_kernelI6float4EvPT_PKS1_S4_mm,"a",@progbits
	.sectionflags	@""
	.align	4
.nv.constant0._Z10add_kernelI6float4EvPT_PKS1_S4_mm:
	.zero		936


//--------------------- SYMBOLS --------------------------

	.type		.nv.reservedSmem.offset0,@object
	.size		.nv.reservedSmem.offset0,0x4
